//
// Generated by NVIDIA NVVM Compiler
//
// Compiler Build ID: CL-36424714
// Cuda compilation tools, release 13.0, V13.0.88
// Based on NVVM 20.0.0
//

.version 9.0
.target sm_100
.address_size 64

	// .globl	_Z7kernel3PdS_iii
.extern .func  (.param .b32 func_retval0) vprintf
(
	.param .b64 vprintf_param_0,
	.param .b64 vprintf_param_1
)
;
.global .align 1 .b8 $str[4] = {37, 102, 32};

.visible .entry _Z7kernel3PdS_iii(
	.param .u64 .ptr .align 1 _Z7kernel3PdS_iii_param_0,
	.param .u64 .ptr .align 1 _Z7kernel3PdS_iii_param_1,
	.param .u32 _Z7kernel3PdS_iii_param_2,
	.param .u32 _Z7kernel3PdS_iii_param_3,
	.param .u32 _Z7kernel3PdS_iii_param_4
)
{
	.local .align 8 .b8 	__local_depot0[8];
	.reg .b64 	%SP;
	.reg .b64 	%SPL;
	.reg .pred 	%p<2>;
	.reg .b32 	%r<18>;
	.reg .b64 	%rd<13>;
	.reg .b64 	%fd<7>;

	mov.u64 	%SPL, __local_depot0;
	cvta.local.u64 	%SP, %SPL;
	ld.param.u64 	%rd3, [_Z7kernel3PdS_iii_param_0];
	ld.param.u32 	%r4, [_Z7kernel3PdS_iii_param_2];
	ld.param.u32 	%r5, [_Z7kernel3PdS_iii_param_3];
	ld.param.u32 	%r6, [_Z7kernel3PdS_iii_param_4];
	cvta.to.global.u64 	%rd1, %rd3;
	add.u64 	%rd4, %SP, 0;
	add.u64 	%rd5, %SPL, 0;
	mov.u32 	%r7, %ntid.x;
	mov.u32 	%r8, %ctaid.x;
	mov.u32 	%r9, %tid.x;
	mad.lo.s32 	%r10, %r7, %r8, %r9;
	mov.u32 	%r11, %ctaid.y;
	mov.u32 	%r12, %tid.y;
	mad.lo.s32 	%r1, %r11, %r11, %r12;
	bar.sync 	0;
	add.s32 	%r2, %r6, 1;
	mad.lo.s32 	%r3, %r10, %r6, %r10;
	add.s32 	%r13, %r3, %r1;
	mul.wide.s32 	%rd6, %r13, 8;
	add.s64 	%rd2, %rd1, %rd6;
	ld.global.f64 	%fd1, [%rd2];
	st.local.f64 	[%rd5], %fd1;
	mov.u64 	%rd7, $str;
	cvta.global.u64 	%rd8, %rd7;
	{ // callseq 0, 0
	.param .b64 param0;
	st.param.b64 	[param0], %rd8;
	.param .b64 param1;
	st.param.b64 	[param1], %rd4;
	.param .b32 retval0;
	call.uni (retval0), 
	vprintf, 
	(
	param0, 
	param1
	);
	ld.param.b32 	%r14, [retval0];
	} // callseq 0
	setp.eq.s32 	%p1, %r1, %r5;
	@%p1 bra 	$L__BB0_2;
	ld.global.f64 	%fd2, [%rd2];
	add.s32 	%r16, %r3, %r4;
	mul.wide.s32 	%rd9, %r16, 8;
	add.s64 	%rd10, %rd1, %rd9;
	ld.global.f64 	%fd3, [%rd10];
	mad.lo.s32 	%r17, %r2, %r5, %r1;
	mul.wide.s32 	%rd11, %r17, 8;
	add.s64 	%rd12, %rd1, %rd11;
	ld.global.f64 	%fd4, [%rd12];
	mul.f64 	%fd5, %fd3, %fd4;
	sub.f64 	%fd6, %fd2, %fd5;
	st.global.f64 	[%rd2], %fd6;
$L__BB0_2:
	ret;

}


// ===== COMPILED SASS (sm_100) =====

	.target	sm_100

	.elftype	@"ET_EXEC"


//--------------------- .note.nv.tkinfo           --------------------------
	.section	.note.nv.tkinfo,"",@"SHT_NOTE"
	.sectionflags	@"SHF_NOTE_NV_TKINFO"
	.tkinfo
        /*0018*/ 	.word	0x00000002
        /*0030*/ 	.string	""
        /*0030*/ 	.string	"ptxas"
        /*0030*/ 	.string	"Cuda compilation tools, release 13.0, V13.0.88"
        /*0030*/ 	.string	"Build cuda_13.0.r13.0/compiler.36424714_0"
        /*0030*/ 	.string	"-arch sm_100 -m 64 "



//--------------------- .note.nv.cuinfo           --------------------------
	.section	.note.nv.cuinfo,"",@"SHT_NOTE"
	.sectionflags	@"SHF_NOTE_NV_CUINFO"
        /*0018*/ 	.short	0x0002
        /*001a*/ 	.short	0x0064
        /*001c*/ 	.short	0x0082
	.zero		2


//--------------------- .nv.info                  --------------------------
	.section	.nv.info,"",@"SHT_CUDA_INFO"
	.align	4


	//----- nvinfo : EIATTR_REGCOUNT
	.align		4
        /*0000*/ 	.byte	0x04, 0x2f
        /*0002*/ 	.short	(.L_2 - .L_1)
	.align		4
.L_1:
        /*0004*/ 	.word	index@(_Z7kernel3PdS_iii)
        /*0008*/ 	.word	0x00000018


	//----- nvinfo : EIATTR_FRAME_SIZE
	.align		4
.L_2:
        /*000c*/ 	.byte	0x04, 0x11
        /*000e*/ 	.short	(.L_4 - .L_3)
	.align		4
.L_3:
        /*0010*/ 	.word	index@(_Z7kernel3PdS_iii)
        /*0014*/ 	.word	0x00000008


	//----- nvinfo : EIATTR_MIN_STACK_SIZE
	.align		4
.L_4:
        /*0018*/ 	.byte	0x04, 0x12
        /*001a*/ 	.short	(.L_6 - .L_5)
	.align		4
.L_5:
        /*001c*/ 	.word	index@(_Z7kernel3PdS_iii)
        /*0020*/ 	.word	0x00000008
.L_6:


//--------------------- .nv.compat                --------------------------
	.section	.nv.compat,"",@"SHT_CUDA_COMPAT_INFO"
	.align	4
        /*0000*/ 	.byte	0x02, 0x09, 0x00, 0x00, 0x02, 0x02, 0x01, 0x00, 0x02, 0x05, 0x05, 0x00, 0x03, 0x07, 0x01, 0x01
        /*0010*/ 	.byte	0x02, 0x03, 0x00, 0x00, 0x02, 0x06, 0x01, 0x00, 0x04, 0x0b, 0x08, 0x00, 0x01, 0x00, 0x00, 0x00
        /*0020*/ 	.byte	0x00, 0x00, 0x00, 0x00


//--------------------- .nv.info._Z7kernel3PdS_iii --------------------------
	.section	.nv.info._Z7kernel3PdS_iii,"",@"SHT_CUDA_INFO"
	.sectionflags	@""
	.align	4


	//----- nvinfo : EIATTR_CUDA_API_VERSION
	.align		4
        /*0000*/ 	.byte	0x04, 0x37
        /*0002*/ 	.short	(.L_8 - .L_7)
.L_7:
        /*0004*/ 	.word	0x00000082


	//----- nvinfo : EIATTR_KPARAM_INFO
	.align		4
.L_8:
        /*0008*/ 	.byte	0x04, 0x17
        /*000a*/ 	.short	(.L_10 - .L_9)
.L_9:
        /*000c*/ 	.word	0x00000000
        /*0010*/ 	.short	0x0004
        /*0012*/ 	.short	0x0018
        /*0014*/ 	.byte	0x00, 0xf0, 0x11, 0x00


	//----- nvinfo : EIATTR_KPARAM_INFO
	.align		4
.L_10:
        /*0018*/ 	.byte	0x04, 0x17
        /*001a*/ 	.short	(.L_12 - .L_11)
.L_11:
        /*001c*/ 	.word	0x00000000
        /*0020*/ 	.short	0x0003
        /*0022*/ 	.short	0x0014
        /*0024*/ 	.byte	0x00, 0xf0, 0x11, 0x00


	//----- nvinfo : EIATTR_KPARAM_INFO
	.align		4
.L_12:
        /*0028*/ 	.byte	0x04, 0x17
        /*002a*/ 	.short	(.L_14 - .L_13)
.L_13:
        /*002c*/ 	.word	0x00000000
        /*0030*/ 	.short	0x0002
        /*0032*/ 	.short	0x0010
        /*0034*/ 	.byte	0x00, 0xf0, 0x11, 0x00


	//----- nvinfo : EIATTR_KPARAM_INFO
	.align		4
.L_14:
        /*0038*/ 	.byte	0x04, 0x17
        /*003a*/ 	.short	(.L_16 - .L_15)
.L_15:
        /*003c*/ 	.word	0x00000000
        /*0040*/ 	.short	0x0001
        /*0042*/ 	.short	0x0008
        /*0044*/ 	.byte	0x00, 0xf5, 0x21, 0x00


	//----- nvinfo : EIATTR_KPARAM_INFO
	.align		4
.L_16:
        /*0048*/ 	.byte	0x04, 0x17
        /*004a*/ 	.short	(.L_18 - .L_17)
.L_17:
        /*004c*/ 	.word	0x00000000
        /*0050*/ 	.short	0x0000
        /*0052*/ 	.short	0x0000
        /*0054*/ 	.byte	0x00, 0xf5, 0x21, 0x00


	//----- nvinfo : EIATTR_SPARSE_MMA_MASK
	.align		4
.L_18:
        /*0058*/ 	.byte	0x03, 0x50
        /*005a*/ 	.short	0x0000


	//----- nvinfo : EIATTR_MAXREG_COUNT
	.align		4
        /*005c*/ 	.byte	0x03, 0x1b
        /*005e*/ 	.short	0x00ff


	//----- nvinfo : EIATTR_NUM_BARRIERS
	.align		4
        /*0060*/ 	.byte	0x02, 0x4c
        /*0062*/ 	.byte	0x01
	.zero		1


	//----- nvinfo : EIATTR_EXTERNS
	.align		4
        /*0064*/ 	.byte	0x04, 0x0f
        /*0066*/ 	.short	(.L_20 - .L_19)


	//   ....[0]....
	.align		4
.L_19:
        /*0068*/ 	.word	index@(vprintf)


	//----- nvinfo : EIATTR_MERCURY_ISA_VERSION
	.align		4
.L_20:
        /*006c*/ 	.byte	0x03, 0x5f
        /*006e*/ 	.short	0x0101


	//----- nvinfo : EIATTR_VRC_CTA_INIT_COUNT
	.align		4
        /*0070*/ 	.byte	0x02, 0x4a
	.zero		1
	.zero		1


	//----- nvinfo : EIATTR_SYSCALL_OFFSETS
	.align		4
        /*0074*/ 	.byte	0x04, 0x46
        /*0076*/ 	.short	(.L_22 - .L_21)


	//   ....[0]....
.L_21:
        /*0078*/ 	.word	0x000001c0


	//----- nvinfo : EIATTR_EXIT_INSTR_OFFSETS
	.align		4
.L_22:
        /*007c*/ 	.byte	0x04, 0x1c
        /*007e*/ 	.short	(.L_24 - .L_23)


	//   ....[0]....
.L_23:
        /*0080*/ 	.word	0x000001f0


	//   ....[1]....
        /*0084*/ 	.word	0x000002d0


	//----- nvinfo : EIATTR_CRS_STACK_SIZE
	.align		4
.L_24:
        /*0088*/ 	.byte	0x04, 0x1e
        /*008a*/ 	.short	(.L_26 - .L_25)
.L_25:
        /*008c*/ 	.word	0x00000000


	//----- nvinfo : EIATTR_CBANK_PARAM_SIZE
	.align		4
.L_26:
        /*0090*/ 	.byte	0x03, 0x19
        /*0092*/ 	.short	0x001c


	//----- nvinfo : EIATTR_PARAM_CBANK
	.align		4
        /*0094*/ 	.byte	0x04, 0x0a
        /*0096*/ 	.short	(.L_28 - .L_27)
	.align		4
.L_27:
        /*0098*/ 	.word	index@(.nv.constant0._Z7kernel3PdS_iii)
        /*009c*/ 	.short	0x0380
        /*009e*/ 	.short	0x001c


	//----- nvinfo : EIATTR_SW_WAR
	.align		4
.L_28:
        /*00a0*/ 	.byte	0x04, 0x36
        /*00a2*/ 	.short	(.L_30 - .L_29)
.L_29:
        /*00a4*/ 	.word	0x00000008
.L_30:


//--------------------- .nv.callgraph             --------------------------
	.section	.nv.callgraph,"",@"SHT_CUDA_CALLGRAPH"
	.align	4
	.sectionentsize	8
	.align		4
        /*0000*/ 	.word	0x00000000
	.align		4
        /*0004*/ 	.word	0xffffffff
	.align		4
        /*0008*/ 	.word	index@(_Z7kernel3PdS_iii)
	.align		4
        /*000c*/ 	.word	index@(vprintf)
	.align		4
        /*0010*/ 	.word	0x00000000
	.align		4
        /*0014*/ 	.word	0xfffffffe
	.align		4
        /*0018*/ 	.word	0x00000000
	.align		4
        /*001c*/ 	.word	0xfffffffd
	.align		4
        /*0020*/ 	.word	0x00000000
	.align		4
        /*0024*/ 	.word	0xfffffffc


//--------------------- .nv.constant4             --------------------------
	.section	.nv.constant4,"a",@progbits
	.align	8
	.align		8
.nv.constant4:
        /*0000*/ 	.dword	vprintf
	.align		8
        /*0008*/ 	.dword	$str


//--------------------- .text._Z7kernel3PdS_iii   --------------------------
	.section	.text._Z7kernel3PdS_iii,"ax",@progbits
	.align	128
        .global         _Z7kernel3PdS_iii
        .type           _Z7kernel3PdS_iii,@function
        .size           _Z7kernel3PdS_iii,(.L_x_2 - _Z7kernel3PdS_iii)
        .other          _Z7kernel3PdS_iii,@"STO_CUDA_ENTRY STV_DEFAULT"
_Z7kernel3PdS_iii:
.text._Z7kernel3PdS_iii:
[----:B------:R-:W0:Y:S01]  /*0000*/  LDC R1, c[0x0][0x37c] ;  /* 0x0000df00ff017b82 */ /* 0x000e220000000800 */
[----:B------:R-:W1:Y:S01]  /*0010*/  S2R R19, SR_CTAID.X ;  /* 0x0000000000137919 */ /* 0x000e620000002500 */
[----:B------:R-:W2:Y:S06]  /*0020*/  LDCU UR5, c[0x0][0x2fc] ;  /* 0x00005f80ff0577ac */ /* 0x000eac0008000800 */
[----:B------:R-:W3:Y:S01]  /*0030*/  LDC.64 R16, c[0x0][0x380] ;  /* 0x0000e000ff107b82 */ /* 0x000ee20000000a00 */
[----:B0-----:R-:W-:Y:S01]  /*0040*/  IADD3 R1, PT, PT, R1, -0x8, RZ ;  /* 0xfffffff801017810 */ /* 0x001fe20007ffe0ff */
[----:B------:R-:W1:Y:S01]  /*0050*/  S2R R0, SR_TID.X ;  /* 0x0000000000007919 */ /* 0x000e620000002100 */
[----:B------:R-:W1:Y:S01]  /*0060*/  LDCU UR4, c[0x0][0x360] ;  /* 0x00006c00ff0477ac */ /* 0x000e620008000800 */
[----:B------:R-:W0:Y:S01]  /*0070*/  S2R R18, SR_CTAID.Y ;  /* 0x0000000000127919 */ /* 0x000e220000002600 */
[----:B------:R-:W4:Y:S01]  /*0080*/  LDCU UR6, c[0x0][0x398] ;  /* 0x00007300ff0677ac */ /* 0x000f220008000800 */
[----:B------:R-:W0:Y:S01]  /*0090*/  S2R R3, SR_TID.Y ;  /* 0x0000000000037919 */ /* 0x000e220000002200 */
[----:B------:R-:W5:Y:S01]  /*00a0*/  LDCU.64 UR36, c[0x0][0x358] ;  /* 0x00006b00ff2477ac */ /* 0x000f620008000a00 */
[----:B-1----:R-:W-:-:S04]  /*00b0*/  IMAD R19, R19, UR4, R0 ;  /* 0x0000000413137c24 */ /* 0x002fc8000f8e0200 */
[----:B----4-:R-:W-:Y:S02]  /*00c0*/  IMAD R19, R19, UR6, R19 ;  /* 0x0000000613137c24 */ /* 0x010fe4000f8e0213 */
[----:B0-----:R-:W-:Y:S01]  /*00d0*/  IMAD R18, R18, R18, R3 ;  /* 0x0000001212127224 */ /* 0x001fe200078e0203 */
[----:B------:R-:W-:Y:S04]  /*00e0*/  BAR.SYNC.DEFER_BLOCKING 0x0 ;  /* 0x0000000000007b1d */ /* 0x000fe80000010000 */
[----:B------:R-:W-:Y:S02]  /*00f0*/  IADD3 R3, PT, PT, R18, R19, RZ ;  /* 0x0000001312037210 */ /* 0x000fe40007ffe0ff */
[----:B------:R-:W-:Y:S01]  /*0100*/  MOV R0, 0x0 ;  /* 0x0000000000007802 */ /* 0x000fe20000000f00 */
[----:B------:R-:W0:Y:S02]  /*0110*/  LDCU UR4, c[0x0][0x2f8] ;  /* 0x00005f00ff0477ac */ /* 0x000e240008000800 */
[----:B---3--:R-:W-:Y:S01]  /*0120*/  IMAD.WIDE R16, R3, 0x8, R16 ;  /* 0x0000000803107825 */ /* 0x008fe200078e0210 */
[----:B------:R-:W1:Y:S04]  /*0130*/  LDCU.64 UR6, c[0x4][0x8] ;  /* 0x01000100ff0677ac */ /* 0x000e680008000a00 */
[----:B-----5:R-:W3:Y:S01]  /*0140*/  LDG.E.64 R2, desc[UR36][R16.64] ;  /* 0x0000002410027981 */ /* 0x020ee2000c1e1b00 */
[----:B------:R4:W3:Y:S01]  /*0150*/  LDC.64 R8, c[0x4][R0] ;  /* 0x0100000000087b82 */ /* 0x0008e20000000a00 */
[----:B0-----:R-:W-:-:S02]  /*0160*/  IADD3 R6, P0, PT, R1, UR4, RZ ;  /* 0x0000000401067c10 */ /* 0x001fc4000ff1e0ff */
[----:B-1----:R-:W-:Y:S02]  /*0170*/  MOV R4, UR6 ;  /* 0x0000000600047c02 */ /* 0x002fe40008000f00 */
[----:B------:R-:W-:Y:S02]  /*0180*/  MOV R5, UR7 ;  /* 0x0000000700057c02 */ /* 0x000fe40008000f00 */
[----:B--2---:R-:W-:Y:S01]  /*0190*/  IADD3.X R7, PT, PT, RZ, UR5, RZ, P0, !PT ;  /* 0x00000005ff077c10 */ /* 0x004fe200087fe4ff */
[----:B---3--:R4:W-:Y:S06]  /*01a0*/  STL.64 [R1], R2 ;  /* 0x0000000201007387 */ /* 0x0089ec0000100a00 */
[----:B------:R-:W-:-:S07]  /*01b0*/  LEPC R20, `(.L_x_0) ;  /* 0x000000001014794e */ /* 0x000fce0000000000 */
[----:B----4-:R-:W-:Y:S05]  /*01c0*/  CALL.ABS.NOINC R8 ;  /* 0x0000000008007343 */ /* 0x010fea0003c00000 */
.L_x_0:
[----:B------:R-:W0:Y:S02]  /*01d0*/  LDC R3, c[0x0][0x394] ;  /* 0x0000e500ff037b82 */ /* 0x000e240000000800 */
[----:B0-----:R-:W-:-:S13]  /*01e0*/  ISETP.NE.AND P0, PT, R18, R3, PT ;  /* 0x000000031200720c */ /* 0x001fda0003f05270 */
[----:B------:R-:W-:Y:S05]  /*01f0*/  @!P0 EXIT ;  /* 0x000000000000894d */ /* 0x000fea0003800000 */
[----:B------:R-:W0:Y:S01]  /*0200*/  LDCU UR4, c[0x0][0x398] ;  /* 0x00007300ff0477ac */ /* 0x000e220008000800 */
[----:B------:R-:W1:Y:S01]  /*0210*/  LDC.64 R6, c[0x0][0x380] ;  /* 0x0000e000ff067b82 */ /* 0x000e620000000a00 */
[----:B------:R-:W2:Y:S01]  /*0220*/  LDCU UR5, c[0x0][0x390] ;  /* 0x00007200ff0577ac */ /* 0x000ea20008000800 */
[----:B0-----:R-:W-:Y:S01]  /*0230*/  UIADD3 UR4, UPT, UPT, UR4, 0x1, URZ ;  /* 0x0000000104047890 */ /* 0x001fe2000fffe0ff */
[----:B--2---:R-:W-:-:S05]  /*0240*/  IADD3 R5, PT, PT, R19, UR5, RZ ;  /* 0x0000000513057c10 */ /* 0x004fca000fffe0ff */
[----:B------:R-:W-:Y:S02]  /*0250*/  IMAD R3, R3, UR4, R18 ;  /* 0x0000000403037c24 */ /* 0x000fe4000f8e0212 */
[----:B-1----:R-:W-:-:S04]  /*0260*/  IMAD.WIDE R4, R5, 0x8, R6 ;  /* 0x0000000805047825 */ /* 0x002fc800078e0206 */
[----:B------:R-:W-:Y:S02]  /*0270*/  IMAD.WIDE R6, R3, 0x8, R6 ;  /* 0x0000000803067825 */ /* 0x000fe400078e0206 */
[----:B------:R-:W2:Y:S04]  /*0280*/  LDG.E.64 R2, desc[UR36][R16.64] ;  /* 0x0000002410027981 */ /* 0x000ea8000c1e1b00 */
[----:B------:R-:W2:Y:S04]  /*0290*/  LDG.E.64 R4, desc[UR36][R4.64] ;  /* 0x0000002404047981 */ /* 0x000ea8000c1e1b00 */
[----:B------:R-:W2:Y:S02]  /*02a0*/  LDG.E.64 R6, desc[UR36][R6.64] ;  /* 0x0000002406067981 */ /* 0x000ea4000c1e1b00 */
[----:B--2---:R-:W-:-:S07]  /*02b0*/  DFMA R2, -R4, R6, R2 ;  /* 0x000000060402722b */ /* 0x004fce0000000102 */
[----:B------:R-:W-:Y:S01]  /*02c0*/  STG.E.64 desc[UR36][R16.64], R2 ;  /* 0x0000000210007986 */ /* 0x000fe2000c101b24 */
[----:B------:R-:W-:Y:S05]  /*02d0*/  EXIT ;  /* 0x000000000000794d */ /* 0x000fea0003800000 */
.L_x_1:
[----:B------:R-:W-:-:S00]  /*02e0*/  BRA `(.L_x_1) ;  /* 0xfffffffc00fc7947 */ /* 0x000fc0000383ffff */
[----:B------:R-:W-:-:S00]  /*02f0*/  NOP ;  /* 0x0000000000007918 */ /* 0x000fc00000000000 */
        /* <DEDUP_REMOVED lines=8> */
.L_x_2:


//--------------------- .nv.global.init           --------------------------
	.section	.nv.global.init,"aw",@progbits
.nv.global.init:
	.type		$str,@object
	.size		$str,(.L_0 - $str)
$str:
        /*0000*/ 	.byte	0x25, 0x66, 0x20, 0x00
.L_0:


//--------------------- .nv.shared.reserved.0     --------------------------
	.section	.nv.shared.reserved.0,"aw",@nobits
	.weak		__nv_reservedSMEM_offset_0_alias
	.size		__nv_reservedSMEM_offset_0_alias, 0, 64
	.other		__nv_reservedSMEM_offset_0_alias,@"STO_CUDA_RESERVED_SHARED STV_DEFAULT"
__nv_reservedSMEM_offset_0_alias:
	.zero		0
	.zero		64


//--------------------- .nv.constant0._Z7kernel3PdS_iii --------------------------
	.section	.nv.constant0._Z7kernel3PdS_iii,"a",@progbits
	.sectionflags	@""
	.align	4
.nv.constant0._Z7kernel3PdS_iii:
	.zero		924


//--------------------- SYMBOLS --------------------------

	.type		.nv.reservedSmem.offset0,@object
	.size		.nv.reservedSmem.offset0,0x4
	.type		vprintf,@function
